//
// Generated by NVIDIA NVVM Compiler
//
// Compiler Build ID: CL-36424714
// Cuda compilation tools, release 13.0, V13.0.88
// Based on NVVM 20.0.0
//

.version 9.0
.target sm_100
.address_size 64

	// .globl	_Z5chebydddddPdS_S_S_S_iiiS_
// _ZZ5chebydddddPdS_S_S_S_iiiS_E8sh_Ac_c0 has been demoted
// _ZZ5chebydddddPdS_S_S_S_iiiS_E10sh_out1_m1 has been demoted

.visible .entry _Z5chebydddddPdS_S_S_S_iiiS_(
	.param .f64 _Z5chebydddddPdS_S_S_S_iiiS__param_0,
	.param .f64 _Z5chebydddddPdS_S_S_S_iiiS__param_1,
	.param .f64 _Z5chebydddddPdS_S_S_S_iiiS__param_2,
	.param .f64 _Z5chebydddddPdS_S_S_S_iiiS__param_3,
	.param .f64 _Z5chebydddddPdS_S_S_S_iiiS__param_4,
	.param .u64 .ptr .align 1 _Z5chebydddddPdS_S_S_S_iiiS__param_5,
	.param .u64 .ptr .align 1 _Z5chebydddddPdS_S_S_S_iiiS__param_6,
	.param .u64 .ptr .align 1 _Z5chebydddddPdS_S_S_S_iiiS__param_7,
	.param .u64 .ptr .align 1 _Z5chebydddddPdS_S_S_S_iiiS__param_8,
	.param .u64 .ptr .align 1 _Z5chebydddddPdS_S_S_S_iiiS__param_9,
	.param .u32 _Z5chebydddddPdS_S_S_S_iiiS__param_10,
	.param .u32 _Z5chebydddddPdS_S_S_S_iiiS__param_11,
	.param .u32 _Z5chebydddddPdS_S_S_S_iiiS__param_12,
	.param .u64 .ptr .align 1 _Z5chebydddddPdS_S_S_S_iiiS__param_13
)
{
	.reg .pred 	%p<24>;
	.reg .b32 	%r<81>;
	.reg .b64 	%rd<25>;
	.reg .b64 	%fd<110>;
	// demoted variable
	.shared .align 8 .b8 _ZZ5chebydddddPdS_S_S_S_iiiS_E8sh_Ac_c0[4096];
	// demoted variable
	.shared .align 8 .b8 _ZZ5chebydddddPdS_S_S_S_iiiS_E10sh_out1_m1[4096];
	ld.param.f64 	%fd23, [_Z5chebydddddPdS_S_S_S_iiiS__param_0];
	ld.param.f64 	%fd27, [_Z5chebydddddPdS_S_S_S_iiiS__param_4];
	ld.param.u64 	%rd7, [_Z5chebydddddPdS_S_S_S_iiiS__param_5];
	ld.param.u64 	%rd8, [_Z5chebydddddPdS_S_S_S_iiiS__param_6];
	ld.param.u64 	%rd9, [_Z5chebydddddPdS_S_S_S_iiiS__param_7];
	ld.param.u64 	%rd10, [_Z5chebydddddPdS_S_S_S_iiiS__param_8];
	ld.param.u64 	%rd11, [_Z5chebydddddPdS_S_S_S_iiiS__param_9];
	ld.param.u32 	%r25, [_Z5chebydddddPdS_S_S_S_iiiS__param_10];
	ld.param.u32 	%r26, [_Z5chebydddddPdS_S_S_S_iiiS__param_11];
	ld.param.u32 	%r27, [_Z5chebydddddPdS_S_S_S_iiiS__param_12];
	ld.param.u64 	%rd12, [_Z5chebydddddPdS_S_S_S_iiiS__param_13];
	mov.u32 	%r28, %ntid.x;
	mov.u32 	%r29, %ctaid.x;
	add.s32 	%r30, %r28, -4;
	mul.lo.s32 	%r1, %r30, %r29;
	max.s32 	%r2, %r1, 0;
	mov.u32 	%r31, %tid.x;
	add.s32 	%r3, %r2, %r31;
	mov.u32 	%r32, %ntid.y;
	mov.u32 	%r33, %ctaid.y;
	add.s32 	%r34, %r32, -4;
	mul.lo.s32 	%r4, %r34, %r33;
	max.s32 	%r35, %r4, 0;
	mov.u32 	%r5, %tid.y;
	add.s32 	%r6, %r35, %r5;
	add.s32 	%r7, %r4, %r32;
	min.s32 	%r8, %r7, %r26;
	setp.ge.s32 	%p3, %r6, %r8;
	add.s32 	%r9, %r1, %r28;
	min.s32 	%r10, %r9, %r27;
	setp.ge.s32 	%p4, %r3, %r10;
	or.pred  	%p5, %p3, %p4;
	@%p5 bra 	$L__BB0_2;
	sub.s32 	%r36, %r6, %r4;
	shl.b32 	%r37, %r36, 8;
	mov.u32 	%r38, _ZZ5chebydddddPdS_S_S_S_iiiS_E8sh_Ac_c0;
	add.s32 	%r39, %r38, %r37;
	sub.s32 	%r40, %r3, %r1;
	shl.b32 	%r41, %r40, 3;
	add.s32 	%r42, %r39, %r41;
	mov.b64 	%rd13, 0;
	st.shared.u64 	[%r42], %rd13;
	mov.u32 	%r43, _ZZ5chebydddddPdS_S_S_S_iiiS_E10sh_out1_m1;
	add.s32 	%r44, %r43, %r37;
	add.s32 	%r45, %r44, %r41;
	st.shared.u64 	[%r45], %rd13;
$L__BB0_2:
	setp.lt.s32 	%p6, %r25, 1;
	@%p6 bra 	$L__BB0_9;
	mul.lo.s32 	%r11, %r27, %r26;
	mad.lo.s32 	%r12, %r27, %r6, %r3;
	sub.s32 	%r47, %r6, %r4;
	shl.b32 	%r48, %r47, 8;
	mov.u32 	%r49, _ZZ5chebydddddPdS_S_S_S_iiiS_E8sh_Ac_c0;
	add.s32 	%r50, %r49, %r48;
	sub.s32 	%r51, %r3, %r1;
	shl.b32 	%r52, %r51, 3;
	add.s32 	%r13, %r50, %r52;
	setp.ne.s32 	%p7, %r5, 0;
	add.s32 	%r53, %r8, -2;
	setp.le.s32 	%p8, %r6, %r53;
	and.pred  	%p9, %p7, %p8;
	add.s32 	%r54, %r2, 1;
	setp.ge.s32 	%p10, %r3, %r54;
	and.pred  	%p11, %p10, %p9;
	add.s32 	%r55, %r10, -2;
	setp.le.s32 	%p12, %r3, %r55;
	and.pred  	%p1, %p12, %p11;
	not.b32 	%r56, %r1;
	add.s32 	%r57, %r3, %r56;
	shl.b32 	%r58, %r57, 3;
	add.s32 	%r59, %r50, %r58;
	add.s32 	%r14, %r59, -256;
	mov.u32 	%r60, _ZZ5chebydddddPdS_S_S_S_iiiS_E10sh_out1_m1;
	add.s32 	%r61, %r60, %r48;
	add.s32 	%r15, %r61, %r52;
	max.s32 	%r62, %r4, -1;
	add.s32 	%r63, %r62, 2;
	setp.ge.u32 	%p13, %r6, %r63;
	setp.gt.s32 	%p14, %r7, %r26;
	add.s32 	%r64, %r7, -3;
	add.s32 	%r65, %r26, -2;
	selp.b32 	%r66, %r65, %r64, %p14;
	setp.le.s32 	%p15, %r6, %r66;
	and.pred  	%p16, %p13, %p15;
	max.s32 	%r67, %r1, -1;
	add.s32 	%r68, %r67, 2;
	setp.ge.s32 	%p17, %r3, %r68;
	and.pred  	%p18, %p17, %p16;
	setp.gt.s32 	%p19, %r9, %r27;
	add.s32 	%r69, %r9, -3;
	add.s32 	%r70, %r27, -2;
	selp.b32 	%r71, %r70, %r69, %p19;
	setp.le.s32 	%p20, %r3, %r71;
	and.pred  	%p2, %p20, %p18;
	add.s32 	%r72, %r61, %r58;
	add.s32 	%r16, %r72, -256;
	neg.s32 	%r79, %r25;
	cvta.to.global.u64 	%rd1, %rd10;
	cvta.to.global.u64 	%rd2, %rd8;
	cvta.to.global.u64 	%rd3, %rd9;
	cvta.to.global.u64 	%rd4, %rd7;
	cvta.to.global.u64 	%rd5, %rd12;
	cvta.to.global.u64 	%rd6, %rd11;
	mov.f64 	%fd108, 0d0000000000000000;
	mov.b32 	%r80, 0;
	not.pred 	%p21, %p1;
	not.pred 	%p22, %p2;
	mov.u32 	%r78, %r12;
	mov.f64 	%fd98, %fd108;
	mov.f64 	%fd106, %fd108;
	mov.f64 	%fd100, %fd108;
	mov.f64 	%fd101, %fd108;
	mov.f64 	%fd102, %fd108;
	mov.f64 	%fd103, %fd108;
	mov.f64 	%fd104, %fd108;
	mov.f64 	%fd105, %fd108;
$L__BB0_4:
	mov.f64 	%fd8, %fd104;
	max.u32 	%r73, %r80, 1;
	add.s32 	%r74, %r73, -1;
	mul.wide.s32 	%rd14, %r78, 8;
	add.s64 	%rd15, %rd1, %rd14;
	ld.global.nc.f64 	%fd30, [%rd15];
	st.shared.f64 	[%r13], %fd30;
	mad.lo.s32 	%r21, %r11, %r74, %r12;
	mul.wide.s32 	%rd16, %r21, 8;
	add.s64 	%rd17, %rd2, %rd16;
	ld.global.nc.f64 	%fd10, [%rd17];
	add.s64 	%rd18, %rd3, %rd16;
	ld.global.nc.f64 	%fd11, [%rd18];
	add.s64 	%rd19, %rd4, %rd16;
	ld.global.nc.f64 	%fd12, [%rd19];
	bar.sync 	0;
	mov.f64 	%fd107, 0d0000000000000000;
	@%p21 bra 	$L__BB0_6;
	ld.param.f64 	%fd95, [_Z5chebydddddPdS_S_S_S_iiiS__param_2];
	ld.param.f64 	%fd94, [_Z5chebydddddPdS_S_S_S_iiiS__param_1];
	ld.shared.f64 	%fd31, [%r14];
	ld.shared.f64 	%fd32, [%r13+-248];
	add.f64 	%fd33, %fd31, %fd32;
	ld.shared.f64 	%fd34, [%r14+512];
	add.f64 	%fd35, %fd33, %fd34;
	ld.shared.f64 	%fd36, [%r13+264];
	add.f64 	%fd37, %fd35, %fd36;
	ld.shared.f64 	%fd38, [%r13+-256];
	ld.shared.f64 	%fd39, [%r14+256];
	add.f64 	%fd40, %fd38, %fd39;
	ld.shared.f64 	%fd41, [%r13+8];
	add.f64 	%fd42, %fd40, %fd41;
	ld.shared.f64 	%fd43, [%r13+256];
	add.f64 	%fd44, %fd42, %fd43;
	mul.f64 	%fd45, %fd44, 0d3FB99999A0000000;
	fma.rn.f64 	%fd46, %fd37, 0d3F9EB851E0000000, %fd45;
	ld.shared.f64 	%fd47, [%r13];
	fma.rn.f64 	%fd48, %fd47, 0d3FDD70A3E0000000, %fd46;
	mul.f64 	%fd49, %fd23, %fd48;
	mov.f64 	%fd50, 0d0000000000000000;
	sub.f64 	%fd107, %fd50, %fd49;
	mul.f64 	%fd51, %fd44, 0d3FDD70A3E0000000;
	fma.rn.f64 	%fd52, %fd37, 0d3FB99999A0000000, %fd51;
	fma.rn.f64 	%fd53, %fd47, 0dC0110A3D80000000, %fd52;
	mul.f64 	%fd54, %fd23, %fd53;
	sub.f64 	%fd55, %fd47, %fd54;
	add.f64 	%fd106, %fd106, %fd55;
	sub.f64 	%fd56, %fd100, %fd49;
	sub.f64 	%fd57, %fd8, %fd10;
	fma.rn.f64 	%fd58, %fd94, %fd57, %fd8;
	mul.f64 	%fd59, %fd95, %fd11;
	sub.f64 	%fd60, %fd12, %fd56;
	fma.rn.f64 	%fd61, %fd59, %fd60, %fd58;
	st.shared.f64 	[%r15], %fd61;
	mul.wide.s32 	%rd20, %r21, 8;
	add.s64 	%rd21, %rd5, %rd20;
	st.global.f64 	[%rd21], %fd61;
$L__BB0_6:
	mov.f64 	%fd100, %fd106;
	bar.sync 	0;
	mov.f64 	%fd109, 0d0000000000000000;
	@%p22 bra 	$L__BB0_8;
	ld.param.f64 	%fd96, [_Z5chebydddddPdS_S_S_S_iiiS__param_3];
	ld.shared.f64 	%fd63, [%r16];
	ld.shared.f64 	%fd64, [%r15+-248];
	add.f64 	%fd65, %fd63, %fd64;
	ld.shared.f64 	%fd66, [%r16+512];
	add.f64 	%fd67, %fd65, %fd66;
	ld.shared.f64 	%fd68, [%r15+264];
	add.f64 	%fd69, %fd67, %fd68;
	ld.shared.f64 	%fd70, [%r15+-256];
	ld.shared.f64 	%fd71, [%r16+256];
	add.f64 	%fd72, %fd70, %fd71;
	ld.shared.f64 	%fd73, [%r15+8];
	add.f64 	%fd74, %fd72, %fd73;
	ld.shared.f64 	%fd75, [%r15+256];
	add.f64 	%fd76, %fd74, %fd75;
	mul.f64 	%fd77, %fd76, 0d3FB99999A0000000;
	fma.rn.f64 	%fd78, %fd69, 0d3F9EB851E0000000, %fd77;
	ld.shared.f64 	%fd79, [%r15];
	fma.rn.f64 	%fd80, %fd79, 0d3FDD70A3E0000000, %fd78;
	mul.f64 	%fd81, %fd23, %fd80;
	mov.f64 	%fd82, 0d0000000000000000;
	sub.f64 	%fd109, %fd82, %fd81;
	mul.f64 	%fd83, %fd76, 0d3FDD70A3E0000000;
	fma.rn.f64 	%fd84, %fd69, 0d3FB99999A0000000, %fd83;
	fma.rn.f64 	%fd85, %fd79, 0dC0110A3D80000000, %fd84;
	mul.f64 	%fd86, %fd23, %fd85;
	sub.f64 	%fd87, %fd79, %fd86;
	add.f64 	%fd108, %fd108, %fd87;
	sub.f64 	%fd88, %fd98, %fd81;
	sub.f64 	%fd89, %fd101, %fd105;
	fma.rn.f64 	%fd90, %fd96, %fd89, %fd101;
	mul.f64 	%fd91, %fd27, %fd103;
	sub.f64 	%fd92, %fd102, %fd88;
	fma.rn.f64 	%fd93, %fd91, %fd92, %fd90;
	max.u32 	%r75, %r80, 2;
	add.s32 	%r76, %r75, -2;
	mad.lo.s32 	%r77, %r11, %r76, %r12;
	mul.wide.s32 	%rd22, %r77, 8;
	add.s64 	%rd23, %rd6, %rd22;
	st.global.f64 	[%rd23], %fd93;
$L__BB0_8:
	mov.f64 	%fd98, %fd108;
	bar.sync 	0;
	ld.shared.f64 	%fd104, [%r13];
	mov.b64 	%rd24, 0;
	st.shared.u64 	[%r13], %rd24;
	ld.shared.f64 	%fd101, [%r15];
	st.shared.u64 	[%r15], %rd24;
	bar.sync 	0;
	add.s32 	%r80, %r80, 1;
	add.s32 	%r79, %r79, 1;
	setp.ne.s32 	%p23, %r79, 0;
	add.s32 	%r78, %r78, %r11;
	mov.f64 	%fd108, %fd109;
	mov.f64 	%fd106, %fd107;
	mov.f64 	%fd102, %fd12;
	mov.f64 	%fd103, %fd11;
	mov.f64 	%fd105, %fd8;
	@%p23 bra 	$L__BB0_4;
$L__BB0_9:
	ret;

}


// ===== COMPILED SASS (sm_100) =====

	.target	sm_100

	.elftype	@"ET_EXEC"


//--------------------- .note.nv.tkinfo           --------------------------
	.section	.note.nv.tkinfo,"",@"SHT_NOTE"
	.sectionflags	@"SHF_NOTE_NV_TKINFO"
	.tkinfo
        /*0018*/ 	.word	0x00000002
        /*0030*/ 	.string	""
        /*0030*/ 	.string	"ptxas"
        /*0030*/ 	.string	"Cuda compilation tools, release 13.0, V13.0.88"
        /*0030*/ 	.string	"Build cuda_13.0.r13.0/compiler.36424714_0"
        /*0030*/ 	.string	"-arch sm_100 -m 64 "



//--------------------- .note.nv.cuinfo           --------------------------
	.section	.note.nv.cuinfo,"",@"SHT_NOTE"
	.sectionflags	@"SHF_NOTE_NV_CUINFO"
        /*0018*/ 	.short	0x0002
        /*001a*/ 	.short	0x0064
        /*001c*/ 	.short	0x0082
	.zero		2


//--------------------- .nv.info                  --------------------------
	.section	.nv.info,"",@"SHT_CUDA_INFO"
	.align	4


	//----- nvinfo : EIATTR_REGCOUNT
	.align		4
        /*0000*/ 	.byte	0x04, 0x2f
        /*0002*/ 	.short	(.L_1 - .L_0)
	.align		4
.L_0:
        /*0004*/ 	.word	index@(_Z5chebydddddPdS_S_S_S_iiiS_)
        /*0008*/ 	.word	0x0000002d


	//----- nvinfo : EIATTR_FRAME_SIZE
	.align		4
.L_1:
        /*000c*/ 	.byte	0x04, 0x11
        /*000e*/ 	.short	(.L_3 - .L_2)
	.align		4
.L_2:
        /*0010*/ 	.word	index@(_Z5chebydddddPdS_S_S_S_iiiS_)
        /*0014*/ 	.word	0x00000000


	//----- nvinfo : EIATTR_MIN_STACK_SIZE
	.align		4
.L_3:
        /*0018*/ 	.byte	0x04, 0x12
        /*001a*/ 	.short	(.L_5 - .L_4)
	.align		4
.L_4:
        /*001c*/ 	.word	index@(_Z5chebydddddPdS_S_S_S_iiiS_)
        /*0020*/ 	.word	0x00000000
.L_5:


//--------------------- .nv.compat                --------------------------
	.section	.nv.compat,"",@"SHT_CUDA_COMPAT_INFO"
	.align	4
        /*0000*/ 	.byte	0x02, 0x09, 0x00, 0x00, 0x02, 0x02, 0x01, 0x00, 0x02, 0x05, 0x05, 0x00, 0x03, 0x07, 0x01, 0x01
        /*0010*/ 	.byte	0x02, 0x03, 0x00, 0x00, 0x02, 0x06, 0x01, 0x00, 0x04, 0x0b, 0x08, 0x00, 0x01, 0x00, 0x00, 0x00
        /*0020*/ 	.byte	0x00, 0x00, 0x00, 0x00


//--------------------- .nv.info._Z5chebydddddPdS_S_S_S_iiiS_ --------------------------
	.section	.nv.info._Z5chebydddddPdS_S_S_S_iiiS_,"",@"SHT_CUDA_INFO"
	.sectionflags	@""
	.align	4


	//----- nvinfo : EIATTR_CUDA_API_VERSION
	.align		4
        /*0000*/ 	.byte	0x04, 0x37
        /*0002*/ 	.short	(.L_7 - .L_6)
.L_6:
        /*0004*/ 	.word	0x00000082


	//----- nvinfo : EIATTR_KPARAM_INFO
	.align		4
.L_7:
        /*0008*/ 	.byte	0x04, 0x17
        /*000a*/ 	.short	(.L_9 - .L_8)
.L_8:
        /*000c*/ 	.word	0x00000000
        /*0010*/ 	.short	0x000d
        /*0012*/ 	.short	0x0060
        /*0014*/ 	.byte	0x00, 0xf5, 0x21, 0x00


	//----- nvinfo : EIATTR_KPARAM_INFO
	.align		4
.L_9:
        /*0018*/ 	.byte	0x04, 0x17
        /*001a*/ 	.short	(.L_11 - .L_10)
.L_10:
        /*001c*/ 	.word	0x00000000
        /*0020*/ 	.short	0x000c
        /*0022*/ 	.short	0x0058
        /*0024*/ 	.byte	0x00, 0xf0, 0x11, 0x00


	//----- nvinfo : EIATTR_KPARAM_INFO
	.align		4
.L_11:
        /*0028*/ 	.byte	0x04, 0x17
        /*002a*/ 	.short	(.L_13 - .L_12)
.L_12:
        /*002c*/ 	.word	0x00000000
        /*0030*/ 	.short	0x000b
        /*0032*/ 	.short	0x0054
        /*0034*/ 	.byte	0x00, 0xf0, 0x11, 0x00


	//----- nvinfo : EIATTR_KPARAM_INFO
	.align		4
.L_13:
        /*0038*/ 	.byte	0x04, 0x17
        /*003a*/ 	.short	(.L_15 - .L_14)
.L_14:
        /*003c*/ 	.word	0x00000000
        /*0040*/ 	.short	0x000a
        /*0042*/ 	.short	0x0050
        /*0044*/ 	.byte	0x00, 0xf0, 0x11, 0x00


	//----- nvinfo : EIATTR_KPARAM_INFO
	.align		4
.L_15:
        /*0048*/ 	.byte	0x04, 0x17
        /*004a*/ 	.short	(.L_17 - .L_16)
.L_16:
        /*004c*/ 	.word	0x00000000
        /*0050*/ 	.short	0x0009
        /*0052*/ 	.short	0x0048
        /*0054*/ 	.byte	0x00, 0xf5, 0x21, 0x00


	//----- nvinfo : EIATTR_KPARAM_INFO
	.align		4
.L_17:
        /*0058*/ 	.byte	0x04, 0x17
        /*005a*/ 	.short	(.L_19 - .L_18)
.L_18:
        /*005c*/ 	.word	0x00000000
        /*0060*/ 	.short	0x0008
        /*0062*/ 	.short	0x0040
        /*0064*/ 	.byte	0x00, 0xf5, 0x21, 0x00


	//----- nvinfo : EIATTR_KPARAM_INFO
	.align		4
.L_19:
        /*0068*/ 	.byte	0x04, 0x17
        /*006a*/ 	.short	(.L_21 - .L_20)
.L_20:
        /*006c*/ 	.word	0x00000000
        /*0070*/ 	.short	0x0007
        /*0072*/ 	.short	0x0038
        /*0074*/ 	.byte	0x00, 0xf5, 0x21, 0x00


	//----- nvinfo : EIATTR_KPARAM_INFO
	.align		4
.L_21:
        /*0078*/ 	.byte	0x04, 0x17
        /*007a*/ 	.short	(.L_23 - .L_22)
.L_22:
        /*007c*/ 	.word	0x00000000
        /*0080*/ 	.short	0x0006
        /*0082*/ 	.short	0x0030
        /*0084*/ 	.byte	0x00, 0xf5, 0x21, 0x00


	//----- nvinfo : EIATTR_KPARAM_INFO
	.align		4
.L_23:
        /*0088*/ 	.byte	0x04, 0x17
        /*008a*/ 	.short	(.L_25 - .L_24)
.L_24:
        /*008c*/ 	.word	0x00000000
        /*0090*/ 	.short	0x0005
        /*0092*/ 	.short	0x0028
        /*0094*/ 	.byte	0x00, 0xf5, 0x21, 0x00


	//----- nvinfo : EIATTR_KPARAM_INFO
	.align		4
.L_25:
        /*0098*/ 	.byte	0x04, 0x17
        /*009a*/ 	.short	(.L_27 - .L_26)
.L_26:
        /*009c*/ 	.word	0x00000000
        /*00a0*/ 	.short	0x0004
        /*00a2*/ 	.short	0x0020
        /*00a4*/ 	.byte	0x00, 0xf0, 0x21, 0x00


	//----- nvinfo : EIATTR_KPARAM_INFO
	.align		4
.L_27:
        /*00a8*/ 	.byte	0x04, 0x17
        /*00aa*/ 	.short	(.L_29 - .L_28)
.L_28:
        /*00ac*/ 	.word	0x00000000
        /*00b0*/ 	.short	0x0003
        /*00b2*/ 	.short	0x0018
        /*00b4*/ 	.byte	0x00, 0xf0, 0x21, 0x00


	//----- nvinfo : EIATTR_KPARAM_INFO
	.align		4
.L_29:
        /*00b8*/ 	.byte	0x04, 0x17
        /*00ba*/ 	.short	(.L_31 - .L_30)
.L_30:
        /*00bc*/ 	.word	0x00000000
        /*00c0*/ 	.short	0x0002
        /*00c2*/ 	.short	0x0010
        /*00c4*/ 	.byte	0x00, 0xf0, 0x21, 0x00


	//----- nvinfo : EIATTR_KPARAM_INFO
	.align		4
.L_31:
        /*00c8*/ 	.byte	0x04, 0x17
        /*00ca*/ 	.short	(.L_33 - .L_32)
.L_32:
        /*00cc*/ 	.word	0x00000000
        /*00d0*/ 	.short	0x0001
        /*00d2*/ 	.short	0x0008
        /*00d4*/ 	.byte	0x00, 0xf0, 0x21, 0x00


	//----- nvinfo : EIATTR_KPARAM_INFO
	.align		4
.L_33:
        /*00d8*/ 	.byte	0x04, 0x17
        /*00da*/ 	.short	(.L_35 - .L_34)
.L_34:
        /*00dc*/ 	.word	0x00000000
        /*00e0*/ 	.short	0x0000
        /*00e2*/ 	.short	0x0000
        /*00e4*/ 	.byte	0x00, 0xf0, 0x21, 0x00


	//----- nvinfo : EIATTR_SPARSE_MMA_MASK
	.align		4
.L_35:
        /*00e8*/ 	.byte	0x03, 0x50
        /*00ea*/ 	.short	0x0000


	//----- nvinfo : EIATTR_MAXREG_COUNT
	.align		4
        /*00ec*/ 	.byte	0x03, 0x1b
        /*00ee*/ 	.short	0x00ff


	//----- nvinfo : EIATTR_NUM_BARRIERS
	.align		4
        /*00f0*/ 	.byte	0x02, 0x4c
        /*00f2*/ 	.byte	0x01
	.zero		1


	//----- nvinfo : EIATTR_MERCURY_ISA_VERSION
	.align		4
        /*00f4*/ 	.byte	0x03, 0x5f
        /*00f6*/ 	.short	0x0101


	//----- nvinfo : EIATTR_VRC_CTA_INIT_COUNT
	.align		4
        /*00f8*/ 	.byte	0x02, 0x4a
	.zero		1
	.zero		1


	//----- nvinfo : EIATTR_EXIT_INSTR_OFFSETS
	.align		4
        /*00fc*/ 	.byte	0x04, 0x1c
        /*00fe*/ 	.short	(.L_37 - .L_36)


	//   ....[0]....
.L_36:
        /*0100*/ 	.word	0x000002d0


	//   ....[1]....
        /*0104*/ 	.word	0x00000f10


	//----- nvinfo : EIATTR_CRS_STACK_SIZE
	.align		4
.L_37:
        /*0108*/ 	.byte	0x04, 0x1e
        /*010a*/ 	.short	(.L_39 - .L_38)
.L_38:
        /*010c*/ 	.word	0x00000000


	//----- nvinfo : EIATTR_CBANK_PARAM_SIZE
	.align		4
.L_39:
        /*0110*/ 	.byte	0x03, 0x19
        /*0112*/ 	.short	0x0068


	//----- nvinfo : EIATTR_PARAM_CBANK
	.align		4
        /*0114*/ 	.byte	0x04, 0x0a
        /*0116*/ 	.short	(.L_41 - .L_40)
	.align		4
.L_40:
        /*0118*/ 	.word	index@(.nv.constant0._Z5chebydddddPdS_S_S_S_iiiS_)
        /*011c*/ 	.short	0x0380
        /*011e*/ 	.short	0x0068


	//----- nvinfo : EIATTR_SW_WAR
	.align		4
.L_41:
        /*0120*/ 	.byte	0x04, 0x36
        /*0122*/ 	.short	(.L_43 - .L_42)
.L_42:
        /*0124*/ 	.word	0x00000008
.L_43:


//--------------------- .nv.callgraph             --------------------------
	.section	.nv.callgraph,"",@"SHT_CUDA_CALLGRAPH"
	.align	4
	.sectionentsize	8
	.align		4
        /*0000*/ 	.word	0x00000000
	.align		4
        /*0004*/ 	.word	0xffffffff
	.align		4
        /*0008*/ 	.word	0x00000000
	.align		4
        /*000c*/ 	.word	0xfffffffe
	.align		4
        /*0010*/ 	.word	0x00000000
	.align		4
        /*0014*/ 	.word	0xfffffffd
	.align		4
        /*0018*/ 	.word	0x00000000
	.align		4
        /*001c*/ 	.word	0xfffffffc


//--------------------- .text._Z5chebydddddPdS_S_S_S_iiiS_ --------------------------
	.section	.text._Z5chebydddddPdS_S_S_S_iiiS_,"ax",@progbits
	.align	128
        .global         _Z5chebydddddPdS_S_S_S_iiiS_
        .type           _Z5chebydddddPdS_S_S_S_iiiS_,@function
        .size           _Z5chebydddddPdS_S_S_S_iiiS_,(.L_x_8 - _Z5chebydddddPdS_S_S_S_iiiS_)
        .other          _Z5chebydddddPdS_S_S_S_iiiS_,@"STO_CUDA_ENTRY STV_DEFAULT"
_Z5chebydddddPdS_S_S_S_iiiS_:
.text._Z5chebydddddPdS_S_S_S_iiiS_:
[----:B------:R-:W-:Y:S08]  /*0000*/  LDC R1, c[0x0][0x37c] ;  /* 0x0000df00ff017b82 */ /* 0x000ff00000000800 */
[----:B------:R-:W0:Y:S01]  /*0010*/  S2UR UR5, SR_CTAID.X ;  /* 0x00000000000579c3 */ /* 0x000e220000002500 */
[----:B------:R-:W1:Y:S01]  /*0020*/  LDCU UR7, c[0x0][0x360] ;  /* 0x00006c00ff0777ac */ /* 0x000e620008000800 */
[----:B------:R-:W2:Y:S01]  /*0030*/  S2R R6, SR_TID.X ;  /* 0x0000000000067919 */ /* 0x000ea20000002100 */
[----:B------:R-:W-:Y:S01]  /*0040*/  BSSY.RECONVERGENT B0, `(.L_x_0) ;  /* 0x0000028000007945 */ /* 0x000fe20003800200 */
[----:B------:R-:W3:Y:S01]  /*0050*/  LDCU UR6, c[0x0][0x364] ;  /* 0x00006c80ff0677ac */ /* 0x000ee20008000800 */
[----:B------:R-:W4:Y:S03]  /*0060*/  S2R R4, SR_TID.Y ;  /* 0x0000000000047919 */ /* 0x000f260000002200 */
[----:B------:R-:W5:Y:S01]  /*0070*/  S2UR UR8, SR_CTAID.Y ;  /* 0x00000000000879c3 */ /* 0x000f620000002600 */
[----:B------:R-:W5:Y:S01]  /*0080*/  LDCU UR28, c[0x0][0x3d8] ;  /* 0x00007b00ff1c77ac */ /* 0x000f620008000800 */
[----:B------:R-:W4:Y:S06]  /*0090*/  LDCU UR27, c[0x0][0x3d4] ;  /* 0x00007a80ff1b77ac */ /* 0x000f2c0008000800 */
[----:B------:R-:W4:Y:S01]  /*00a0*/  LDC R40, c[0x0][0x3d0] ;  /* 0x0000f400ff287b82 */ /* 0x000f220000000800 */
[----:B-1----:R-:W-:-:S04]  /*00b0*/  UIADD3 UR4, UPT, UPT, UR7, -0x4, URZ ;  /* 0xfffffffc07047890 */ /* 0x002fc8000fffe0ff */
[----:B0-----:R-:W-:Y:S02]  /*00c0*/  UIMAD UR4, UR4, UR5, URZ ;  /* 0x00000005040472a4 */ /* 0x001fe4000f8e02ff */
[----:B---3--:R-:W-:Y:S02]  /*00d0*/  UIADD3 UR5, UPT, UPT, UR6, -0x4, URZ ;  /* 0xfffffffc06057890 */ /* 0x008fe4000fffe0ff */
[----:B------:R-:W-:Y:S02]  /*00e0*/  UISETP.LT.AND UP0, UPT, URZ, UR4, UPT ;  /* 0x00000004ff00728c */ /* 0x000fe4000bf01270 */
[----:B------:R-:W-:Y:S02]  /*00f0*/  UIADD3 UR7, UPT, UPT, UR4, UR7, URZ ;  /* 0x0000000704077290 */ /* 0x000fe4000fffe0ff */
[----:B-----5:R-:W-:Y:S02]  /*0100*/  UIMAD UR5, UR5, UR8, URZ ;  /* 0x00000008050572a4 */ /* 0x020fe4000f8e02ff */
[----:B------:R-:W-:-:S02]  /*0110*/  USEL UR18, URZ, UR4, !UP0 ;  /* 0x00000004ff127287 */ /* 0x000fc4000c000000 */
[----:B------:R-:W-:Y:S02]  /*0120*/  UISETP.LT.AND UP0, UPT, URZ, UR5, UPT ;  /* 0x00000005ff00728c */ /* 0x000fe4000bf01270 */
[----:B------:R-:W-:Y:S02]  /*0130*/  UISETP.LT.AND UP1, UPT, UR7, UR28, UPT ;  /* 0x0000001c0700728c */ /* 0x000fe4000bf21270 */
[----:B------:R-:W-:Y:S01]  /*0140*/  UIADD3 UR6, UPT, UPT, UR5, UR6, URZ ;  /* 0x0000000605067290 */ /* 0x000fe2000fffe0ff */
[----:B--2---:R-:W-:Y:S01]  /*0150*/  VIADD R6, R6, UR18 ;  /* 0x0000001206067c36 */ /* 0x004fe20008000000 */
[----:B------:R-:W-:Y:S01]  /*0160*/  USEL UR8, URZ, UR5, !UP0 ;  /* 0x00000005ff087287 */ /* 0x000fe2000c000000 */
[----:B----4-:R-:W-:Y:S01]  /*0170*/  ISETP.GE.AND P1, PT, R40, 0x1, PT ;  /* 0x000000012800780c */ /* 0x010fe20003f26270 */
[----:B------:R-:W-:Y:S02]  /*0180*/  USEL UR20, UR7, UR28, UP1 ;  /* 0x0000001c07147287 */ /* 0x000fe40008800000 */
[----:B------:R-:W-:-:S02]  /*0190*/  UISETP.LT.AND UP0, UPT, UR6, UR27, UPT ;  /* 0x0000001b0600728c */ /* 0x000fc4000bf01270 */
[----:B------:R-:W-:Y:S02]  /*01a0*/  VIADD R5, R4, UR8 ;  /* 0x0000000804057c36 */ /* 0x000fe40008000000 */
[----:B------:R-:W-:Y:S01]  /*01b0*/  USEL UR19, UR6, UR27, UP0 ;  /* 0x0000001b06137287 */ /* 0x000fe20008000000 */
[----:B------:R-:W-:-:S05]  /*01c0*/  ISETP.GE.AND P0, PT, R6, UR20, PT ;  /* 0x0000001406007c0c */ /* 0x000fca000bf06270 */
[----:B------:R-:W-:-:S13]  /*01d0*/  ISETP.GE.OR P0, PT, R5, UR19, P0 ;  /* 0x0000001305007c0c */ /* 0x000fda0008706670 */
[----:B------:R-:W-:Y:S05]  /*01e0*/  @P0 BRA `(.L_x_1) ;  /* 0x0000000000340947 */ /* 0x000fea0003800000 */
[----:B------:R-:W0:Y:S01]  /*01f0*/  S2UR UR10, SR_CgaCtaId ;  /* 0x00000000000a79c3 */ /* 0x000e220000008800 */
[----:B------:R-:W-:Y:S01]  /*0200*/  UMOV UR8, 0x400 ;  /* 0x0000040000087882 */ /* 0x000fe20000000000 */
[----:B------:R-:W-:Y:S01]  /*0210*/  VIADD R0, R5, -UR5 ;  /* 0x8000000505007c36 */ /* 0x000fe20008000000 */
[----:B------:R-:W-:Y:S01]  /*0220*/  UIADD3 UR9, UPT, UPT, UR8, 0x1000, URZ ;  /* 0x0000100008097890 */ /* 0x000fe2000fffe0ff */
[----:B------:R-:W-:Y:S01]  /*0230*/  IADD3 R3, PT, PT, R6, -UR4, RZ ;  /* 0x8000000406037c10 */ /* 0x000fe2000fffe0ff */
[----:B0-----:R-:W-:Y:S02]  /*0240*/  ULEA UR8, UR10, UR8, 0x18 ;  /* 0x000000080a087291 */ /* 0x001fe4000f8ec0ff */
[----:B------:R-:W-:-:S04]  /*0250*/  ULEA UR9, UR10, UR9, 0x18 ;  /* 0x000000090a097291 */ /* 0x000fc8000f8ec0ff */
[C---:B------:R-:W-:Y:S02]  /*0260*/  LEA R2, R0.reuse, UR8, 0x8 ;  /* 0x0000000800027c11 */ /* 0x040fe4000f8e40ff */
[----:B------:R-:W-:-:S03]  /*0270*/  LEA R0, R0, UR9, 0x8 ;  /* 0x0000000900007c11 */ /* 0x000fc6000f8e40ff */
[C---:B------:R-:W-:Y:S02]  /*0280*/  IMAD R2, R3.reuse, 0x8, R2 ;  /* 0x0000000803027824 */ /* 0x040fe400078e0202 */
[----:B------:R-:W-:-:S03]  /*0290*/  IMAD R0, R3, 0x8, R0 ;  /* 0x0000000803007824 */ /* 0x000fc600078e0200 */
[----:B------:R0:W-:Y:S04]  /*02a0*/  STS.64 [R2], RZ ;  /* 0x000000ff02007388 */ /* 0x0001e80000000a00 */
[----:B------:R0:W-:Y:S02]  /*02b0*/  STS.64 [R0], RZ ;  /* 0x000000ff00007388 */ /* 0x0001e40000000a00 */
.L_x_1:
[----:B------:R-:W-:Y:S05]  /*02c0*/  BSYNC.RECONVERGENT B0 ;  /* 0x0000000000007941 */ /* 0x000fea0003800200 */
.L_x_0:
[----:B------:R-:W-:Y:S05]  /*02d0*/  @!P1 EXIT ;  /* 0x000000000000994d */ /* 0x000fea0003800000 */
[----:B------:R-:W1:Y:S01]  /*02e0*/  S2UR UR10, SR_CgaCtaId ;  /* 0x00000000000a79c3 */ /* 0x000e620000008800 */
[----:B------:R-:W-:Y:S01]  /*02f0*/  UISETP.GT.AND UP0, UPT, UR6, UR27, UPT ;  /* 0x0000001b0600728c */ /* 0x000fe2000bf04270 */
[C---:B0-----:R-:W-:Y:S01]  /*0300*/  VIADD R0, R5.reuse, -UR5 ;  /* 0x8000000505007c36 */ /* 0x041fe20008000000 */
[----:B------:R-:W-:Y:S01]  /*0310*/  UISETP.LT.AND UP2, UPT, UR5, -0x1, UPT ;  /* 0xffffffff0500788c */ /* 0x000fe2000bf41270 */
[----:B------:R-:W-:Y:S01]  /*0320*/  IADD3 R8, PT, PT, R6, -UR4, RZ ;  /* 0x8000000406087c10 */ /* 0x000fe2000fffe0ff */
[----:B------:R-:W-:Y:S01]  /*0330*/  UMOV UR8, 0x400 ;  /* 0x0000040000087882 */ /* 0x000fe20000000000 */
[----:B------:R-:W-:Y:S01]  /*0340*/  UIADD3 UR9, UPT, UPT, UR19, -0x2, URZ ;  /* 0xfffffffe13097890 */ /* 0x000fe2000fffe0ff */
[----:B------:R-:W-:Y:S01]  /*0350*/  IMAD.MOV R40, RZ, RZ, -R40 ;  /* 0x000000ffff287224 */ /* 0x000fe200078e0a28 */
[----:B------:R-:W-:Y:S01]  /*0360*/  UIADD3 UR25, UPT, UPT, UR6, -0x3, URZ ;  /* 0xfffffffd06197890 */ /* 0x000fe2000fffe0ff */
[----:B------:R-:W-:Y:S01]  /*0370*/  IMAD.MOV.U32 R41, RZ, RZ, RZ ;  /* 0x000000ffff297224 */ /* 0x000fe200078e00ff */
[----:B------:R-:W-:Y:S01]  /*0380*/  UIADD3 UR11, UPT, UPT, UR8, 0x1000, URZ ;  /* 0x00001000080b7890 */ /* 0x000fe2000fffe0ff */
[----:B------:R-:W-:Y:S01]  /*0390*/  CS2R R30, SRZ ;  /* 0x00000000001e7805 */ /* 0x000fe2000001ff00 */
[----:B------:R-:W-:Y:S01]  /*03a0*/  UISETP.LT.AND UP3, UPT, UR4, -0x1, UPT ;  /* 0xffffffff0400788c */ /* 0x000fe2000bf61270 */
[----:B------:R-:W-:Y:S01]  /*03b0*/  ISETP.GT.AND P0, PT, R5, UR9, PT ;  /* 0x0000000905007c0c */ /* 0x000fe2000bf04270 */
[----:B------:R-:W-:Y:S01]  /*03c0*/  @UP0 UIADD3 UR25, UPT, UPT, UR27, -0x2, URZ ;  /* 0xfffffffe1b190890 */ /* 0x000fe2000fffe0ff */
[----:B------:R-:W-:Y:S01]  /*03d0*/  CS2R R10, SRZ ;  /* 0x00000000000a7805 */ /* 0x000fe2000001ff00 */
[----:B------:R-:W-:Y:S01]  /*03e0*/  UISETP.GT.AND UP1, UPT, UR7, UR28, UPT ;  /* 0x0000001c0700728c */ /* 0x000fe2000bf24270 */
[----:B------:R-:W-:Y:S01]  /*03f0*/  ISETP.NE.AND P0, PT, R4, RZ, !P0 ;  /* 0x000000ff0400720c */ /* 0x000fe20004705270 */
[----:B------:R-:W-:Y:S01]  /*0400*/  USEL UR9, UR4, 0xffffffff, !UP3 ;  /* 0xffffffff04097887 */ /* 0x000fe2000d800000 */
[----:B------:R-:W-:-:S02]  /*0410*/  CS2R R12, SRZ ;  /* 0x00000000000c7805 */ /* 0x000fc4000001ff00 */
[C---:B------:R-:W-:Y:S01]  /*0420*/  ISETP.GT.AND P1, PT, R5.reuse, UR25, PT ;  /* 0x0000001905007c0c */ /* 0x040fe2000bf24270 */
[----:B------:R-:W-:Y:S01]  /*0430*/  ULOP3.LUT UR24, URZ, UR4, URZ, 0x33, !UPT ;  /* 0x00000004ff187292 */ /* 0x000fe2000f8e33ff */
[----:B------:R-:W-:Y:S01]  /*0440*/  CS2R R14, SRZ ;  /* 0x00000000000e7805 */ /* 0x000fe2000001ff00 */
[----:B------:R-:W-:Y:S01]  /*0450*/  UIADD3 UR22, UPT, UPT, UR18, 0x1, URZ ;  /* 0x0000000112167890 */ /* 0x000fe2000fffe0ff */
[----:B------:R-:W-:Y:S01]  /*0460*/  CS2R R16, SRZ ;  /* 0x0000000000107805 */ /* 0x000fe2000001ff00 */
[----:B-1----:R-:W-:Y:S01]  /*0470*/  ULEA UR29, UR10, UR8, 0x18 ;  /* 0x000000080a1d7291 */ /* 0x002fe2000f8ec0ff */
[----:B------:R-:W-:Y:S01]  /*0480*/  CS2R R28, SRZ ;  /* 0x00000000001c7805 */ /* 0x000fe2000001ff00 */
[----:B------:R-:W-:Y:S01]  /*0490*/  USEL UR8, UR5, 0xffffffff, !UP2 ;  /* 0xffffffff05087887 */ /* 0x000fe2000d000000 */
[C---:B------:R-:W-:Y:S01]  /*04a0*/  VIADD R4, R6.reuse, UR24 ;  /* 0x0000001806047c36 */ /* 0x040fe20008000000 */
[----:B------:R-:W-:Y:S01]  /*04b0*/  ULEA UR11, UR10, UR11, 0x18 ;  /* 0x0000000b0a0b7291 */ /* 0x000fe2000f8ec0ff */
[----:B------:R-:W-:Y:S01]  /*04c0*/  ISETP.GE.AND P0, PT, R6, UR22, P0 ;  /* 0x0000001606007c0c */ /* 0x000fe20008706270 */
[----:B------:R-:W-:Y:S01]  /*04d0*/  UIADD3 UR8, UPT, UPT, UR8, 0x2, URZ ;  /* 0x0000000208087890 */ /* 0x000fe2000fffe0ff */
[C---:B------:R-:W-:Y:S01]  /*04e0*/  LEA R3, R0.reuse, UR29, 0x8 ;  /* 0x0000001d00037c11 */ /* 0x040fe2000f8e40ff */
[----:B------:R-:W-:Y:S01]  /*04f0*/  UIADD3 UR9, UPT, UPT, UR9, 0x2, URZ ;  /* 0x0000000209097890 */ /* 0x000fe2000fffe0ff */
[----:B------:R-:W-:Y:S01]  /*0500*/  CS2R R18, SRZ ;  /* 0x0000000000127805 */ /* 0x000fe2000001ff00 */
[----:B------:R-:W-:Y:S01]  /*0510*/  UIADD3 UR23, UPT, UPT, UR20, -0x2, URZ ;  /* 0xfffffffe14177890 */ /* 0x000fe2000fffe0ff */
[----:B------:R-:W-:Y:S01]  /*0520*/  LEA R7, R0, UR11, 0x8 ;  /* 0x0000000b00077c11 */ /* 0x000fe2000f8e40ff */
[----:B------:R-:W-:Y:S01]  /*0530*/  UIADD3 UR26, UPT, UPT, UR7, -0x3, URZ ;  /* 0xfffffffd071a7890 */ /* 0x000fe2000fffe0ff */
[----:B------:R-:W-:Y:S01]  /*0540*/  ISETP.GE.U32.AND P1, PT, R5, UR8, !P1 ;  /* 0x0000000805007c0c */ /* 0x000fe2000cf26070 */
[----:B------:R-:W-:-:S02]  /*0550*/  @UP1 UIADD3 UR26, UPT, UPT, UR28, -0x2, URZ ;  /* 0xfffffffe1c1a1890 */ /* 0x000fc4000fffe0ff */
[----:B------:R-:W-:Y:S01]  /*0560*/  IMAD R5, R5, UR28, R6 ;  /* 0x0000001c05057c24 */ /* 0x000fe2000f8e0206 */
[----:B------:R-:W-:Y:S01]  /*0570*/  ISETP.LE.AND P0, PT, R6, UR23, P0 ;  /* 0x0000001706007c0c */ /* 0x000fe20008703270 */
[--C-:B------:R-:W-:Y:S01]  /*0580*/  IMAD R0, R8, 0x8, R3.reuse ;  /* 0x0000000808007824 */ /* 0x100fe200078e0203 */
[----:B------:R-:W-:Y:S01]  /*0590*/  ISETP.GE.AND P1, PT, R6, UR9, P1 ;  /* 0x0000000906007c0c */ /* 0x000fe20008f26270 */
[----:B------:R-:W-:Y:S01]  /*05a0*/  IMAD R2, R4, 0x8, R3 ;  /* 0x0000000804027824 */ /* 0x000fe200078e0203 */
[----:B------:R-:W-:Y:S01]  /*05b0*/  LEA R3, R8, R7, 0x3 ;  /* 0x0000000708037211 */ /* 0x000fe200078e18ff */
[----:B------:R-:W-:Y:S01]  /*05c0*/  IMAD R4, R4, 0x8, R7 ;  /* 0x0000000804047824 */ /* 0x000fe200078e0207 */
[----:B------:R-:W-:Y:S02]  /*05d0*/  ISETP.LE.AND P1, PT, R6, UR26, P1 ;  /* 0x0000001a06007c0c */ /* 0x000fe40008f23270 */
[----:B------:R-:W-:Y:S02]  /*05e0*/  CS2R R6, SRZ ;  /* 0x0000000000067805 */ /* 0x000fe4000001ff00 */
[----:B------:R-:W-:-:S02]  /*05f0*/  CS2R R8, SRZ ;  /* 0x0000000000087805 */ /* 0x000fc4000001ff00 */
[----:B------:R-:W-:Y:S01]  /*0600*/  MOV R42, R5 ;  /* 0x00000005002a7202 */ /* 0x000fe20000000f00 */
[----:B------:R-:W0:Y:S01]  /*0610*/  LDCU.64 UR12, c[0x0][0x358] ;  /* 0x00006b00ff0c77ac */ /* 0x000e220008000a00 */
[----:B------:R-:W-:Y:S01]  /*0620*/  UIMAD UR21, UR27, UR28, URZ ;  /* 0x0000001c1b1572a4 */ /* 0x000fe2000f8e02ff */
[----:B------:R-:W1:Y:S01]  /*0630*/  LDCU.64 UR14, c[0x0][0x390] ;  /* 0x00007200ff0e77ac */ /* 0x000e620008000a00 */
[----:B------:R-:W2:Y:S01]  /*0640*/  LDCU.64 UR16, c[0x0][0x380] ;  /* 0x00007000ff1077ac */ /* 0x000ea20008000a00 */
[----:B------:R-:W3:Y:S01]  /*0650*/  LDCU.64 UR24, c[0x0][0x398] ;  /* 0x00007300ff1877ac */ /* 0x000ee20008000a00 */
[----:B------:R-:W4:Y:S01]  /*0660*/  LDCU.64 UR22, c[0x0][0x3a0] ;  /* 0x00007400ff1677ac */ /* 0x000f220008000a00 */
[----:B------:R-:W0:Y:S07]  /*0670*/  LDCU.128 UR8, c[0x0][0x380] ;  /* 0x00007000ff0877ac */ /* 0x000e2e0008000c00 */
.L_x_6:
[----:B-1----:R-:W1:Y:S08]  /*0680*/  LDC.64 R26, c[0x0][0x3c0] ;  /* 0x0000f000ff1a7b82 */ /* 0x002e700000000a00 */
[----:B--2---:R-:W2:Y:S08]  /*0690*/  LDC.64 R22, c[0x0][0x3b8] ;  /* 0x0000ee00ff167b82 */ /* 0x004eb00000000a00 */
[----:B------:R-:W3:Y:S01]  /*06a0*/  LDC.64 R20, c[0x0][0x3a8] ;  /* 0x0000ea00ff147b82 */ /* 0x000ee20000000a00 */
[----:B------:R-:W-:-:S05]  /*06b0*/  VIMNMX.U32 R24, PT, PT, R41, 0x1, !PT ;  /* 0x0000000129187848 */ /* 0x000fca0007fe0000 */
[----:B------:R-:W-:Y:S02]  /*06c0*/  VIADD R24, R24, 0xffffffff ;  /* 0xffffffff18187836 */ /* 0x000fe40000000000 */
[----:B-1----:R-:W-:Y:S01]  /*06d0*/  IMAD.WIDE R26, R42, 0x8, R26 ;  /* 0x000000082a1a7825 */ /* 0x002fe200078e021a */
[----:B------:R-:W1:Y:S03]  /*06e0*/  LDC.64 R34, c[0x0][0x3b0] ;  /* 0x0000ec00ff227b82 */ /* 0x000e660000000a00 */
[----:B------:R-:W-:Y:S02]  /*06f0*/  IMAD R38, R24, UR21, R5 ;  /* 0x0000001518267c24 */ /* 0x000fe4000f8e0205 */
[----:B0-----:R-:W4:Y:S02]  /*0700*/  LDG.E.64.CONSTANT R26, desc[UR12][R26.64] ;  /* 0x0000000c1a1a7981 */ /* 0x001f24000c1e9b00 */
[----:B--2---:R-:W-:-:S04]  /*0710*/  IMAD.WIDE R32, R38, 0x8, R22 ;  /* 0x0000000826207825 */ /* 0x004fc800078e0216 */
[----:B---3--:R-:W-:Y:S02]  /*0720*/  IMAD.WIDE R22, R38, 0x8, R20 ;  /* 0x0000000826167825 */ /* 0x008fe400078e0214 */
[----:B------:R0:W5:Y:S04]  /*0730*/  LDG.E.64.CONSTANT R20, desc[UR12][R32.64] ;  /* 0x0000000c20147981 */ /* 0x000168000c1e9b00 */
[----:B------:R-:W5:Y:S01]  /*0740*/  LDG.E.64.CONSTANT R22, desc[UR12][R22.64] ;  /* 0x0000000c16167981 */ /* 0x000f62000c1e9b00 */
[----:B------:R-:W-:Y:S01]  /*0750*/  BSSY.RECONVERGENT B0, `(.L_x_2) ;  /* 0x0000030000007945 */ /* 0x000fe20003800200 */
[----:B------:R-:W-:Y:S02]  /*0760*/  CS2R R24, SRZ ;  /* 0x0000000000187805 */ /* 0x000fe4000001ff00 */
[----:B----4-:R0:W-:Y:S01]  /*0770*/  STS.64 [R0], R26 ;  /* 0x0000001a00007388 */ /* 0x0101e20000000a00 */
[----:B------:R-:W-:Y:S06]  /*0780*/  BAR.SYNC.DEFER_BLOCKING 0x0 ;  /* 0x0000000000007b1d */ /* 0x000fec0000010000 */
[----:B-1----:R-:W-:Y:S05]  /*0790*/  @!P0 BRA `(.L_x_3) ;  /* 0x0000000000ac8947 */ /* 0x002fea0003800000 */
[----:B------:R-:W-:Y:S01]  /*07a0*/  IMAD.WIDE R24, R38, 0x8, R34 ;  /* 0x0000000826187825 */ /* 0x000fe200078e0222 */
[----:B0-----:R-:W-:Y:S04]  /*07b0*/  LDS.64 R26, [R0+-0xf8] ;  /* 0xffff0800001a7984 */ /* 0x001fe80000000a00 */
[----:B------:R-:W0:Y:S04]  /*07c0*/  LDS.64 R34, [R2+-0x100] ;  /* 0xffff000002227984 */ /* 0x000e280000000a00 */
[----:B------:R-:W2:Y:S01]  /*07d0*/  LDG.E.64.CONSTANT R24, desc[UR12][R24.64] ;  /* 0x0000000c18187981 */ /* 0x000ea2000c1e9b00 */
[----:B------:R-:W-:Y:S01]  /*07e0*/  UMOV UR4, 0xa0000000 ;  /* 0xa000000000047882 */ /* 0x000fe20000000000 */
[----:B------:R-:W-:Y:S01]  /*07f0*/  UMOV UR5, 0x3fb99999 ;  /* 0x3fb9999900057882 */ /* 0x000fe20000000000 */
[----:B------:R-:W-:Y:S01]  /*0800*/  UMOV UR6, 0xe0000000 ;  /* 0xe000000000067882 */ /* 0x000fe20000000000 */
[----:B------:R-:W1:Y:S01]  /*0810*/  LDS.64 R32, [R2+0x100] ;  /* 0x0001000002207984 */ /* 0x000e620000000a00 */
[----:B------:R-:W-:-:S03]  /*0820*/  UMOV UR7, 0x3f9eb851 ;  /* 0x3f9eb85100077882 */ /* 0x000fc60000000000 */
[----:B------:R-:W-:Y:S01]  /*0830*/  LDS.64 R36, [R2] ;  /* 0x0000000002247984 */ /* 0x000fe20000000a00 */
[----:B0-----:R-:W-:-:S03]  /*0840*/  DADD R26, R34, R26 ;  /* 0x00000000221a7229 */ /* 0x001fc6000000001a */
[----:B------:R-:W0:Y:S05]  /*0850*/  LDS.64 R34, [R0+-0x100] ;  /* 0xffff000000227984 */ /* 0x000e2a0000000a00 */
[----:B-1----:R-:W-:Y:S02]  /*0860*/  DADD R32, R26, R32 ;  /* 0x000000001a207229 */ /* 0x002fe40000000020 */
[----:B------:R-:W1:Y:S01]  /*0870*/  LDS.64 R26, [R0+0x8] ;  /* 0x00000800001a7984 */ /* 0x000e620000000a00 */
[----:B0-----:R-:W-:-:S03]  /*0880*/  DADD R36, R34, R36 ;  /* 0x0000000022247229 */ /* 0x001fc60000000024 */
[----:B------:R-:W0:Y:S05]  /*0890*/  LDS.64 R34, [R0+0x100] ;  /* 0x0001000000227984 */ /* 0x000e2a0000000a00 */
[----:B-1----:R-:W-:Y:S02]  /*08a0*/  DADD R26, R36, R26 ;  /* 0x00000000241a7229 */ /* 0x002fe4000000001a */
[----:B------:R-:W1:Y:S06]  /*08b0*/  LDS.64 R36, [R0+0x108] ;  /* 0x0001080000247984 */ /* 0x000e6c0000000a00 */
[----:B0-----:R-:W-:-:S02]  /*08c0*/  DADD R34, R26, R34 ;  /* 0x000000001a227229 */ /* 0x001fc40000000022 */
[----:B------:R-:W0:Y:S01]  /*08d0*/  LDS.64 R26, [R0] ;  /* 0x00000000001a7984 */ /* 0x000e220000000a00 */
[----:B-1----:R-:W-:-:S05]  /*08e0*/  DADD R36, R32, R36 ;  /* 0x0000000020247229 */ /* 0x002fca0000000024 */
[----:B------:R-:W-:-:S08]  /*08f0*/  DMUL R32, R34, UR4 ;  /* 0x0000000422207c28 */ /* 0x000fd00008000000 */
[----:B------:R-:W-:Y:S01]  /*0900*/  DFMA R32, R36, UR6, R32 ;  /* 0x0000000624207c2b */ /* 0x000fe20008000020 */
[----:B------:R-:W-:Y:S02]  /*0910*/  UMOV UR7, 0x3fdd70a3 ;  /* 0x3fdd70a300077882 */ /* 0x000fe40000000000 */
[----:B------:R-:W-:-:S08]  /*0920*/  DMUL R34, R34, UR6 ;  /* 0x0000000622227c28 */ /* 0x000fd00008000000 */
[----:B------:R-:W-:Y:S01]  /*0930*/  DFMA R34, R36, UR4, R34 ;  /* 0x0000000424227c2b */ /* 0x000fe20008000022 */
[----:B------:R-:W-:Y:S01]  /*0940*/  UMOV UR4, 0x80000000 ;  /* 0x8000000000047882 */ /* 0x000fe20000000000 */
[----:B-----5:R-:W-:Y:S01]  /*0950*/  DMUL R36, R20, UR14 ;  /* 0x0000000e14247c28 */ /* 0x020fe20008000000 */
[----:B------:R-:W-:Y:S01]  /*0960*/  UMOV UR5, 0x40110a3d ;  /* 0x40110a3d00057882 */ /* 0x000fe20000000000 */
[----:B0-----:R-:W-:-:S04]  /*0970*/  DFMA R32, R26, UR6, R32 ;  /* 0x000000061a207c2b */ /* 0x001fc80008000020 */
[----:B------:R-:W-:-:S04]  /*0980*/  DFMA R34, R26, -UR4, R34 ;  /* 0x800000041a227c2b */ /* 0x000fc80008000022 */
[----:B------:R-:W-:-:S04]  /*0990*/  DFMA R10, -R32, UR8, R10 ;  /* 0x00000008200a7c2b */ /* 0x000fc8000800010a */
[----:B------:R-:W-:-:S04]  /*09a0*/  DFMA R34, -R34, UR8, R26 ;  /* 0x0000000822227c2b */ /* 0x000fc8000800011a */
[----:B------:R-:W-:-:S04]  /*09b0*/  DADD R10, R22, -R10 ;  /* 0x00000000160a7229 */ /* 0x000fc8000000080a */
[----:B------:R-:W-:Y:S02]  /*09c0*/  DADD R30, R30, R34 ;  /* 0x000000001e1e7229 */ /* 0x000fe40000000022 */
[----:B--2---:R-:W-:-:S08]  /*09d0*/  DADD R24, -R24, R28 ;  /* 0x0000000018187229 */ /* 0x004fd0000000011c */
[----:B------:R-:W-:-:S08]  /*09e0*/  DFMA R24, R24, UR10, R28 ;  /* 0x0000000a18187c2b */ /* 0x000fd0000800001c */
[----:B------:R-:W-:Y:S01]  /*09f0*/  DFMA R36, R36, R10, R24 ;  /* 0x0000000a2424722b */ /* 0x000fe20000000018 */
[----:B------:R-:W0:Y:S01]  /*0a00*/  LDC.64 R10, c[0x0][0x3e0] ;  /* 0x0000f800ff0a7b82 */ /* 0x000e220000000a00 */
[----:B------:R-:W-:-:S05]  /*0a10*/  DFMA R24, -R32, UR8, RZ ;  /* 0x0000000820187c2b */ /* 0x000fca00080001ff */
[----:B------:R1:W-:Y:S01]  /*0a20*/  STS.64 [R3], R36 ;  /* 0x0000002403007388 */ /* 0x0003e20000000a00 */
[----:B0-----:R-:W-:-:S05]  /*0a30*/  IMAD.WIDE R10, R38, 0x8, R10 ;  /* 0x00000008260a7825 */ /* 0x001fca00078e020a */
[----:B------:R1:W-:Y:S02]  /*0a40*/  STG.E.64 desc[UR12][R10.64], R36 ;  /* 0x000000240a007986 */ /* 0x0003e4000c101b0c */
.L_x_3:
[----:B------:R-:W-:Y:S05]  /*0a50*/  BSYNC.RECONVERGENT B0 ;  /* 0x0000000000007941 */ /* 0x000fea0003800200 */
.L_x_2:
[----:B------:R-:W-:Y:S01]  /*0a60*/  BAR.SYNC.DEFER_BLOCKING 0x0 ;  /* 0x0000000000007b1d */ /* 0x000fe20000010000 */
[----:B0-----:R-:W-:Y:S01]  /*0a70*/  IMAD.MOV.U32 R26, RZ, RZ, R28 ;  /* 0x000000ffff1a7224 */ /* 0x001fe200078e001c */
[----:B------:R-:W-:Y:S01]  /*0a80*/  CS2R R32, SRZ ;  /* 0x0000000000207805 */ /* 0x000fe2000001ff00 */
[----:B------:R-:W-:Y:S01]  /*0a90*/  IMAD.MOV.U32 R27, RZ, RZ, R29 ;  /* 0x000000ffff1b7224 */ /* 0x000fe200078e001d */
[----:B-1----:R-:W-:Y:S01]  /*0aa0*/  MOV R10, R30 ;  /* 0x0000001e000a7202 */ /* 0x002fe20000000f00 */
[----:B------:R-:W-:Y:S01]  /*0ab0*/  IMAD.MOV.U32 R11, RZ, RZ, R31 ;  /* 0x000000ffff0b7224 */ /* 0x000fe200078e001f */
[----:B------:R-:W-:Y:S04]  /*0ac0*/  BSSY.RECONVERGENT B0, `(.L_x_4) ;  /* 0x000002d000007945 */ /* 0x000fe80003800200 */
[----:B------:R-:W-:Y:S05]  /*0ad0*/  @!P1 BRA `(.L_x_5) ;  /* 0x0000000000ac9947 */ /* 0x000fea0003800000 */
[----:B------:R-:W-:Y:S01]  /*0ae0*/  LDS.64 R30, [R4+-0x100] ;  /* 0xffff0000041e7984 */ /* 0x000fe20000000a00 */
[----:B------:R-:W-:Y:S01]  /*0af0*/  UMOV UR4, 0xa0000000 ;  /* 0xa000000000047882 */ /* 0x000fe20000000000 */
[----:B------:R-:W-:Y:S01]  /*0b00*/  UMOV UR5, 0x3fb99999 ;  /* 0x3fb9999900057882 */ /* 0x000fe20000000000 */
[----:B------:R-:W-:Y:S01]  /*0b10*/  UMOV UR6, 0xe0000000 ;  /* 0xe000000000067882 */ /* 0x000fe20000000000 */
[----:B------:R-:W0:Y:S01]  /*0b20*/  LDS.64 R28, [R3+-0xf8] ;  /* 0xffff0800031c7984 */ /* 0x000e220000000a00 */
[----:B------:R-:W-:Y:S01]  /*0b30*/  UMOV UR7, 0x3f9eb851 ;  /* 0x3f9eb85100077882 */ /* 0x000fe20000000000 */
[--C-:B------:R-:W-:Y:S02]  /*0b40*/  DADD R18, -R18, R12.reuse ;  /* 0x0000000012127229 */ /* 0x100fe4000000010c */
[----:B------:R-:W-:Y:S04]  /*0b50*/  LDS.64 R32, [R3+-0x100] ;  /* 0xffff000003207984 */ /* 0x000fe80000000a00 */
[----:B------:R-:W1:Y:S02]  /*0b60*/  LDS.64 R38, [R4] ;  /* 0x0000000004267984 */ /* 0x000e640000000a00 */
[----:B------:R-:W-:-:S02]  /*0b70*/  DFMA R18, R18, UR24, R12 ;  /* 0x0000001812127c2b */ /* 0x000fc4000800000c */
[----:B------:R-:W2:Y:S01]  /*0b80*/  LDS.64 R36, [R3+0x8] ;  /* 0x0000080003247984 */ /* 0x000ea20000000a00 */
[----:B------:R-:W-:-:S03]  /*0b90*/  DMUL R12, R16, UR22 ;  /* 0x00000016100c7c28 */ /* 0x000fc60008000000 */
[----:B------:R-:W-:Y:S01]  /*0ba0*/  LDS.64 R34, [R3+0x108] ;  /* 0x0001080003227984 */ /* 0x000fe20000000a00 */
[----:B0-----:R-:W-:-:S03]  /*0bb0*/  DADD R28, R30, R28 ;  /* 0x000000001e1c7229 */ /* 0x001fc6000000001c */
[----:B------:R-:W0:Y:S01]  /*0bc0*/  LDS.64 R30, [R4+0x100] ;  /* 0x00010000041e7984 */ /* 0x000e220000000a00 */
[----:B-1----:R-:W-:-:S03]  /*0bd0*/  DADD R38, R32, R38 ;  /* 0x0000000020267229 */ /* 0x002fc60000000026 */
[----:B------:R-:W1:Y:S05]  /*0be0*/  LDS.64 R32, [R3+0x100] ;  /* 0x0001000003207984 */ /* 0x000e6a0000000a00 */
[----:B--2---:R-:W-:Y:S02]  /*0bf0*/  DADD R36, R38, R36 ;  /* 0x0000000026247229 */ /* 0x004fe40000000024 */
[----:B------:R-:W2:Y:S01]  /*0c00*/  LDS.64 R38, [R3] ;  /* 0x0000000003267984 */ /* 0x000ea20000000a00 */
[----:B0-----:R-:W-:-:S05]  /*0c10*/  DADD R28, R28, R30 ;  /* 0x000000001c1c7229 */ /* 0x001fca000000001e */
[----:B-1----:R-:W-:-:S03]  /*0c20*/  DADD R32, R36, R32 ;  /* 0x0000000024207229 */ /* 0x002fc60000000020 */
[----:B------:R-:W-:Y:S01]  /*0c30*/  DADD R34, R28, R34 ;  /* 0x000000001c227229 */ /* 0x000fe20000000022 */
[----:B------:R-:W-:Y:S01]  /*0c40*/  VIMNMX.U32 R36, PT, PT, R41, 0x2, !PT ;  /* 0x0000000229247848 */ /* 0x000fe20007fe0000 */
[----:B------:R-:W0:Y:S03]  /*0c50*/  LDC.64 R28, c[0x0][0x3c8] ;  /* 0x0000f200ff1c7b82 */ /* 0x000e260000000a00 */
[----:B------:R-:W-:Y:S01]  /*0c60*/  DMUL R30, R32, UR4 ;  /* 0x00000004201e7c28 */ /* 0x000fe20008000000 */
[----:B------:R-:W-:-:S07]  /*0c70*/  VIADD R36, R36, 0xfffffffe ;  /* 0xfffffffe24247836 */ /* 0x000fce0000000000 */
[----:B------:R-:W-:Y:S01]  /*0c80*/  DFMA R30, R34, UR6, R30 ;  /* 0x00000006221e7c2b */ /* 0x000fe2000800001e */
[----:B------:R-:W-:Y:S02]  /*0c90*/  UMOV UR7, 0x3fdd70a3 ;  /* 0x3fdd70a300077882 */ /* 0x000fe40000000000 */
[----:B------:R-:W-:-:S05]  /*0ca0*/  DMUL R32, R32, UR6 ;  /* 0x0000000620207c28 */ /* 0x000fca0008000000 */
[----:B--2---:R-:W-:-:S03]  /*0cb0*/  DFMA R30, R38, UR6, R30 ;  /* 0x00000006261e7c2b */ /* 0x004fc6000800001e */
[----:B------:R-:W-:Y:S01]  /*0cc0*/  DFMA R32, R34, UR4, R32 ;  /* 0x0000000422207c2b */ /* 0x000fe20008000020 */
[----:B------:R-:W-:Y:S01]  /*0cd0*/  UMOV UR4, 0x80000000 ;  /* 0x8000000000047882 */ /* 0x000fe20000000000 */
[----:B------:R-:W-:-:S03]  /*0ce0*/  UMOV UR5, 0x40110a3d ;  /* 0x40110a3d00057882 */ /* 0x000fc60000000000 */
[----:B------:R-:W-:-:S03]  /*0cf0*/  DFMA R8, -R30, UR16, R8 ;  /* 0x000000101e087c2b */ /* 0x000fc60008000108 */
[----:B------:R-:W-:-:S05]  /*0d00*/  DFMA R32, R38, -UR4, R32 ;  /* 0x8000000426207c2b */ /* 0x000fca0008000020 */
[----:B------:R-:W-:Y:S01]  /*0d10*/  DADD R8, -R8, R14 ;  /* 0x0000000008087229 */ /* 0x000fe2000000010e */
[----:B------:R-:W-:Y:S02]  /*0d20*/  IMAD R15, R36, UR21, R5 ;  /* 0x00000015240f7c24 */ /* 0x000fe4000f8e0205 */
[----:B------:R-:W-:Y:S02]  /*0d30*/  DFMA R38, -R32, UR16, R38 ;  /* 0x0000001020267c2b */ /* 0x000fe40008000126 */
[----:B------:R-:W-:Y:S01]  /*0d40*/  DFMA R32, -R30, UR16, RZ ;  /* 0x000000101e207c2b */ /* 0x000fe200080001ff */
[----:B0-----:R-:W-:Y:S02]  /*0d50*/  IMAD.WIDE R28, R15, 0x8, R28 ;  /* 0x000000080f1c7825 */ /* 0x001fe400078e021c */
[----:B------:R-:W-:-:S03]  /*0d60*/  DFMA R8, R12, R8, R18 ;  /* 0x000000080c08722b */ /* 0x000fc60000000012 */
[----:B------:R-:W-:-:S04]  /*0d70*/  DADD R6, R6, R38 ;  /* 0x0000000006067229 */ /* 0x000fc80000000026 */
[----:B------:R0:W-:Y:S07]  /*0d80*/  STG.E.64 desc[UR12][R28.64], R8 ;  /* 0x000000081c007986 */ /* 0x0001ee000c101b0c */
.L_x_5:
[----:B------:R-:W-:Y:S05]  /*0d90*/  BSYNC.RECONVERGENT B0 ;  /* 0x0000000000007941 */ /* 0x000fea0003800200 */
.L_x_4:
[----:B------:R-:W-:Y:S01]  /*0da0*/  BAR.SYNC.DEFER_BLOCKING 0x0 ;  /* 0x0000000000007b1d */ /* 0x000fe20000010000 */
[----:B------:R-:W-:Y:S01]  /*0db0*/  VIADD R40, R40, 0x1 ;  /* 0x0000000128287836 */ /* 0x000fe20000000000 */
[----:B0-----:R-:W-:Y:S01]  /*0dc0*/  MOV R8, R6 ;  /* 0x0000000600087202 */ /* 0x001fe20000000f00 */
[----:B------:R-:W-:Y:S01]  /*0dd0*/  IMAD.MOV.U32 R9, RZ, RZ, R7 ;  /* 0x000000ffff097224 */ /* 0x000fe200078e0007 */
[----:B------:R-:W-:Y:S01]  /*0de0*/  IADD3 R42, PT, PT, R42, UR21, RZ ;  /* 0x000000152a2a7c10 */ /* 0x000fe2000fffe0ff */
[----:B------:R-:W-:Y:S01]  /*0df0*/  VIADD R41, R41, 0x1 ;  /* 0x0000000129297836 */ /* 0x000fe20000000000 */
[----:B------:R-:W-:Y:S01]  /*0e00*/  ISETP.NE.AND P2, PT, R40, RZ, PT ;  /* 0x000000ff2800720c */ /* 0x000fe20003f45270 */
[----:B------:R-:W-:Y:S01]  /*0e10*/  IMAD.MOV.U32 R30, RZ, RZ, R24 ;  /* 0x000000ffff1e7224 */ /* 0x000fe200078e0018 */
[----:B-----5:R-:W-:Y:S01]  /*0e20*/  MOV R14, R22 ;  /* 0x00000016000e7202 */ /* 0x020fe20000000f00 */
[----:B------:R-:W-:Y:S01]  /*0e30*/  IMAD.MOV.U32 R31, RZ, RZ, R25 ;  /* 0x000000ffff1f7224 */ /* 0x000fe200078e0019 */
[----:B------:R-:W-:Y:S01]  /*0e40*/  MOV R17, R21 ;  /* 0x0000001500117202 */ /* 0x000fe20000000f00 */
[----:B------:R-:W-:Y:S01]  /*0e50*/  IMAD.MOV.U32 R15, RZ, RZ, R23 ;  /* 0x000000ffff0f7224 */ /* 0x000fe200078e0017 */
[----:B------:R-:W-:Y:S01]  /*0e60*/  MOV R6, R32 ;  /* 0x0000002000067202 */ /* 0x000fe20000000f00 */
[----:B------:R-:W-:-:S02]  /*0e70*/  IMAD.MOV.U32 R16, RZ, RZ, R20 ;  /* 0x000000ffff107224 */ /* 0x000fc400078e0014 */
[----:B------:R-:W-:Y:S02]  /*0e80*/  IMAD.MOV.U32 R18, RZ, RZ, R26 ;  /* 0x000000ffff127224 */ /* 0x000fe400078e001a */
[----:B------:R-:W-:Y:S02]  /*0e90*/  IMAD.MOV.U32 R19, RZ, RZ, R27 ;  /* 0x000000ffff137224 */ /* 0x000fe400078e001b */
[----:B------:R-:W-:Y:S01]  /*0ea0*/  IMAD.MOV.U32 R7, RZ, RZ, R33 ;  /* 0x000000ffff077224 */ /* 0x000fe200078e0021 */
[----:B------:R0:W1:Y:S04]  /*0eb0*/  LDS.64 R28, [R0] ;  /* 0x00000000001c7984 */ /* 0x0000680000000a00 */
[----:B------:R0:W-:Y:S04]  /*0ec0*/  STS.64 [R0], RZ ;  /* 0x000000ff00007388 */ /* 0x0001e80000000a00 */
[----:B------:R0:W2:Y:S04]  /*0ed0*/  LDS.64 R12, [R3] ;  /* 0x00000000030c7984 */ /* 0x0000a80000000a00 */
[----:B------:R0:W-:Y:S01]  /*0ee0*/  STS.64 [R3], RZ ;  /* 0x000000ff03007388 */ /* 0x0001e20000000a00 */
[----:B------:R-:W-:Y:S06]  /*0ef0*/  BAR.SYNC.DEFER_BLOCKING 0x0 ;  /* 0x0000000000007b1d */ /* 0x000fec0000010000 */
[----:B------:R-:W-:Y:S05]  /*0f00*/  @P2 BRA `(.L_x_6) ;  /* 0xfffffff400dc2947 */ /* 0x000fea000383ffff */
[----:B------:R-:W-:Y:S05]  /*0f10*/  EXIT ;  /* 0x000000000000794d */ /* 0x000fea0003800000 */
.L_x_7:
[----:B------:R-:W-:-:S00]  /*0f20*/  BRA `(.L_x_7) ;  /* 0xfffffffc00fc7947 */ /* 0x000fc0000383ffff */
[----:B------:R-:W-:-:S00]  /*0f30*/  NOP ;  /* 0x0000000000007918 */ /* 0x000fc00000000000 */
        /* <DEDUP_REMOVED lines=12> */
.L_x_8:


//--------------------- .nv.shared._Z5chebydddddPdS_S_S_S_iiiS_ --------------------------
	.section	.nv.shared._Z5chebydddddPdS_S_S_S_iiiS_,"aw",@nobits
	.sectionflags	@""
	.align	8
.nv.shared._Z5chebydddddPdS_S_S_S_iiiS_:
	.zero		9216


//--------------------- .nv.shared.reserved.0     --------------------------
	.section	.nv.shared.reserved.0,"aw",@nobits
	.weak		__nv_reservedSMEM_offset_0_alias
	.size		__nv_reservedSMEM_offset_0_alias, 0, 64
	.other		__nv_reservedSMEM_offset_0_alias,@"STO_CUDA_RESERVED_SHARED STV_DEFAULT"
__nv_reservedSMEM_offset_0_alias:
	.zero		0
	.zero		64


//--------------------- .nv.constant0._Z5chebydddddPdS_S_S_S_iiiS_ --------------------------
	.section	.nv.constant0._Z5chebydddddPdS_S_S_S_iiiS_,"a",@progbits
	.sectionflags	@""
	.align	4
.nv.constant0._Z5chebydddddPdS_S_S_S_iiiS_:
	.zero		1000


//--------------------- SYMBOLS --------------------------

	.type		.nv.reservedSmem.offset0,@object
	.size		.nv.reservedSmem.offset0,0x4
	.type		.nv.reservedSmem.cap,@object
	.size		.nv.reservedSmem.cap,0x4
